//
// Generated by NVIDIA NVVM Compiler
//
// Compiler Build ID: CL-36424714
// Cuda compilation tools, release 13.0, V13.0.88
// Based on NVVM 20.0.0
//

.version 9.0
.target sm_100
.address_size 64

	// .globl	_Z7mysgemmiiiPKfS0_Pf
// _ZZ7mysgemmiiiPKfS0_PfE8A_shared has been demoted
// _ZZ7mysgemmiiiPKfS0_PfE8B_shared has been demoted

.visible .entry _Z7mysgemmiiiPKfS0_Pf(
	.param .u32 _Z7mysgemmiiiPKfS0_Pf_param_0,
	.param .u32 _Z7mysgemmiiiPKfS0_Pf_param_1,
	.param .u32 _Z7mysgemmiiiPKfS0_Pf_param_2,
	.param .u64 .ptr .align 1 _Z7mysgemmiiiPKfS0_Pf_param_3,
	.param .u64 .ptr .align 1 _Z7mysgemmiiiPKfS0_Pf_param_4,
	.param .u64 .ptr .align 1 _Z7mysgemmiiiPKfS0_Pf_param_5
)
{
	.reg .pred 	%p<12>;
	.reg .b32 	%r<43>;
	.reg .b32 	%f<63>;
	.reg .b64 	%rd<13>;
	// demoted variable
	.shared .align 4 .b8 _ZZ7mysgemmiiiPKfS0_PfE8A_shared[1024];
	// demoted variable
	.shared .align 4 .b8 _ZZ7mysgemmiiiPKfS0_PfE8B_shared[1024];
	ld.param.u32 	%r24, [_Z7mysgemmiiiPKfS0_Pf_param_0];
	ld.param.u32 	%r25, [_Z7mysgemmiiiPKfS0_Pf_param_1];
	ld.param.u32 	%r26, [_Z7mysgemmiiiPKfS0_Pf_param_2];
	ld.param.u64 	%rd3, [_Z7mysgemmiiiPKfS0_Pf_param_3];
	ld.param.u64 	%rd4, [_Z7mysgemmiiiPKfS0_Pf_param_4];
	ld.param.u64 	%rd5, [_Z7mysgemmiiiPKfS0_Pf_param_5];
	mov.u32 	%r27, %ctaid.y;
	shl.b32 	%r28, %r27, 4;
	mov.u32 	%r40, %tid.y;
	add.s32 	%r2, %r28, %r40;
	mov.u32 	%r29, %ctaid.x;
	shl.b32 	%r3, %r29, 4;
	mov.u32 	%r38, %tid.x;
	add.s32 	%r5, %r3, %r38;
	setp.lt.s32 	%p1, %r26, 1;
	mov.f32 	%f62, 0f00000000;
	@%p1 bra 	$L__BB0_7;
	add.s32 	%r30, %r26, 15;
	shr.u32 	%r31, %r30, 4;
	shl.b32 	%r32, %r40, 6;
	mov.u32 	%r33, _ZZ7mysgemmiiiPKfS0_PfE8A_shared;
	add.s32 	%r6, %r33, %r32;
	shl.b32 	%r34, %r38, 2;
	add.s32 	%r7, %r6, %r34;
	mov.u32 	%r35, _ZZ7mysgemmiiiPKfS0_PfE8B_shared;
	add.s32 	%r9, %r35, %r34;
	add.s32 	%r8, %r9, %r32;
	neg.s32 	%r42, %r31;
	mad.lo.s32 	%r36, %r40, %r25, %r38;
	add.s32 	%r41, %r36, %r3;
	shl.b32 	%r12, %r25, 4;
	mad.lo.s32 	%r39, %r26, %r2, %r38;
	cvta.to.global.u64 	%rd1, %rd3;
	cvta.to.global.u64 	%rd2, %rd4;
	mov.f32 	%f62, 0f00000000;
$L__BB0_2:
	setp.ge.s32 	%p2, %r2, %r24;
	setp.ge.u32 	%p3, %r38, %r26;
	mov.f32 	%f60, 0f00000000;
	or.pred  	%p4, %p2, %p3;
	@%p4 bra 	$L__BB0_4;
	mul.wide.u32 	%rd6, %r39, 4;
	add.s64 	%rd7, %rd1, %rd6;
	ld.global.f32 	%f60, [%rd7];
$L__BB0_4:
	setp.ge.s32 	%p5, %r5, %r25;
	st.shared.f32 	[%r7], %f60;
	setp.ge.u32 	%p6, %r40, %r26;
	mov.f32 	%f61, 0f00000000;
	or.pred  	%p7, %p5, %p6;
	@%p7 bra 	$L__BB0_6;
	mul.wide.u32 	%rd8, %r41, 4;
	add.s64 	%rd9, %rd2, %rd8;
	ld.global.f32 	%f61, [%rd9];
$L__BB0_6:
	st.shared.f32 	[%r8], %f61;
	bar.sync 	0;
	ld.shared.f32 	%f12, [%r6];
	ld.shared.f32 	%f13, [%r9];
	fma.rn.f32 	%f14, %f12, %f13, %f62;
	ld.shared.f32 	%f15, [%r6+4];
	ld.shared.f32 	%f16, [%r9+64];
	fma.rn.f32 	%f17, %f15, %f16, %f14;
	ld.shared.f32 	%f18, [%r6+8];
	ld.shared.f32 	%f19, [%r9+128];
	fma.rn.f32 	%f20, %f18, %f19, %f17;
	ld.shared.f32 	%f21, [%r6+12];
	ld.shared.f32 	%f22, [%r9+192];
	fma.rn.f32 	%f23, %f21, %f22, %f20;
	ld.shared.f32 	%f24, [%r6+16];
	ld.shared.f32 	%f25, [%r9+256];
	fma.rn.f32 	%f26, %f24, %f25, %f23;
	ld.shared.f32 	%f27, [%r6+20];
	ld.shared.f32 	%f28, [%r9+320];
	fma.rn.f32 	%f29, %f27, %f28, %f26;
	ld.shared.f32 	%f30, [%r6+24];
	ld.shared.f32 	%f31, [%r9+384];
	fma.rn.f32 	%f32, %f30, %f31, %f29;
	ld.shared.f32 	%f33, [%r6+28];
	ld.shared.f32 	%f34, [%r9+448];
	fma.rn.f32 	%f35, %f33, %f34, %f32;
	ld.shared.f32 	%f36, [%r6+32];
	ld.shared.f32 	%f37, [%r9+512];
	fma.rn.f32 	%f38, %f36, %f37, %f35;
	ld.shared.f32 	%f39, [%r6+36];
	ld.shared.f32 	%f40, [%r9+576];
	fma.rn.f32 	%f41, %f39, %f40, %f38;
	ld.shared.f32 	%f42, [%r6+40];
	ld.shared.f32 	%f43, [%r9+640];
	fma.rn.f32 	%f44, %f42, %f43, %f41;
	ld.shared.f32 	%f45, [%r6+44];
	ld.shared.f32 	%f46, [%r9+704];
	fma.rn.f32 	%f47, %f45, %f46, %f44;
	ld.shared.f32 	%f48, [%r6+48];
	ld.shared.f32 	%f49, [%r9+768];
	fma.rn.f32 	%f50, %f48, %f49, %f47;
	ld.shared.f32 	%f51, [%r6+52];
	ld.shared.f32 	%f52, [%r9+832];
	fma.rn.f32 	%f53, %f51, %f52, %f50;
	ld.shared.f32 	%f54, [%r6+56];
	ld.shared.f32 	%f55, [%r9+896];
	fma.rn.f32 	%f56, %f54, %f55, %f53;
	ld.shared.f32 	%f57, [%r6+60];
	ld.shared.f32 	%f58, [%r9+960];
	fma.rn.f32 	%f62, %f57, %f58, %f56;
	bar.sync 	0;
	add.s32 	%r42, %r42, 1;
	setp.ne.s32 	%p8, %r42, 0;
	add.s32 	%r41, %r41, %r12;
	add.s32 	%r40, %r40, 16;
	add.s32 	%r39, %r39, 16;
	add.s32 	%r38, %r38, 16;
	@%p8 bra 	$L__BB0_2;
$L__BB0_7:
	setp.ge.s32 	%p9, %r2, %r24;
	setp.ge.s32 	%p10, %r5, %r25;
	or.pred  	%p11, %p9, %p10;
	@%p11 bra 	$L__BB0_9;
	mad.lo.s32 	%r37, %r25, %r2, %r5;
	cvta.to.global.u64 	%rd10, %rd5;
	mul.wide.s32 	%rd11, %r37, 4;
	add.s64 	%rd12, %rd10, %rd11;
	st.global.f32 	[%rd12], %f62;
$L__BB0_9:
	ret;

}


// ===== COMPILED SASS (sm_100) =====

	.target	sm_100

	.elftype	@"ET_EXEC"


//--------------------- .note.nv.tkinfo           --------------------------
	.section	.note.nv.tkinfo,"",@"SHT_NOTE"
	.sectionflags	@"SHF_NOTE_NV_TKINFO"
	.tkinfo
        /*0018*/ 	.word	0x00000002
        /*0030*/ 	.string	""
        /*0030*/ 	.string	"ptxas"
        /*0030*/ 	.string	"Cuda compilation tools, release 13.0, V13.0.88"
        /*0030*/ 	.string	"Build cuda_13.0.r13.0/compiler.36424714_0"
        /*0030*/ 	.string	"-arch sm_100 -m 64 "



//--------------------- .note.nv.cuinfo           --------------------------
	.section	.note.nv.cuinfo,"",@"SHT_NOTE"
	.sectionflags	@"SHF_NOTE_NV_CUINFO"
        /*0018*/ 	.short	0x0002
        /*001a*/ 	.short	0x0064
        /*001c*/ 	.short	0x0082
	.zero		2


//--------------------- .nv.info                  --------------------------
	.section	.nv.info,"",@"SHT_CUDA_INFO"
	.align	4


	//----- nvinfo : EIATTR_REGCOUNT
	.align		4
        /*0000*/ 	.byte	0x04, 0x2f
        /*0002*/ 	.short	(.L_1 - .L_0)
	.align		4
.L_0:
        /*0004*/ 	.word	index@(_Z7mysgemmiiiPKfS0_Pf)
        /*0008*/ 	.word	0x00000020


	//----- nvinfo : EIATTR_FRAME_SIZE
	.align		4
.L_1:
        /*000c*/ 	.byte	0x04, 0x11
        /*000e*/ 	.short	(.L_3 - .L_2)
	.align		4
.L_2:
        /*0010*/ 	.word	index@(_Z7mysgemmiiiPKfS0_Pf)
        /*0014*/ 	.word	0x00000000


	//----- nvinfo : EIATTR_MIN_STACK_SIZE
	.align		4
.L_3:
        /*0018*/ 	.byte	0x04, 0x12
        /*001a*/ 	.short	(.L_5 - .L_4)
	.align		4
.L_4:
        /*001c*/ 	.word	index@(_Z7mysgemmiiiPKfS0_Pf)
        /*0020*/ 	.word	0x00000000
.L_5:


//--------------------- .nv.compat                --------------------------
	.section	.nv.compat,"",@"SHT_CUDA_COMPAT_INFO"
	.align	4
        /*0000*/ 	.byte	0x02, 0x09, 0x00, 0x00, 0x02, 0x02, 0x01, 0x00, 0x02, 0x05, 0x05, 0x00, 0x03, 0x07, 0x01, 0x01
        /*0010*/ 	.byte	0x02, 0x03, 0x00, 0x00, 0x02, 0x06, 0x01, 0x00, 0x04, 0x0b, 0x08, 0x00, 0x09, 0x00, 0x00, 0x00
        /*0020*/ 	.byte	0x00, 0x00, 0x00, 0x00


//--------------------- .nv.info._Z7mysgemmiiiPKfS0_Pf --------------------------
	.section	.nv.info._Z7mysgemmiiiPKfS0_Pf,"",@"SHT_CUDA_INFO"
	.sectionflags	@""
	.align	4


	//----- nvinfo : EIATTR_CUDA_API_VERSION
	.align		4
        /*0000*/ 	.byte	0x04, 0x37
        /*0002*/ 	.short	(.L_7 - .L_6)
.L_6:
        /*0004*/ 	.word	0x00000082


	//----- nvinfo : EIATTR_KPARAM_INFO
	.align		4
.L_7:
        /*0008*/ 	.byte	0x04, 0x17
        /*000a*/ 	.short	(.L_9 - .L_8)
.L_8:
        /*000c*/ 	.word	0x00000000
        /*0010*/ 	.short	0x0005
        /*0012*/ 	.short	0x0020
        /*0014*/ 	.byte	0x00, 0xf5, 0x21, 0x00


	//----- nvinfo : EIATTR_KPARAM_INFO
	.align		4
.L_9:
        /*0018*/ 	.byte	0x04, 0x17
        /*001a*/ 	.short	(.L_11 - .L_10)
.L_10:
        /*001c*/ 	.word	0x00000000
        /*0020*/ 	.short	0x0004
        /*0022*/ 	.short	0x0018
        /*0024*/ 	.byte	0x00, 0xf5, 0x21, 0x00


	//----- nvinfo : EIATTR_KPARAM_INFO
	.align		4
.L_11:
        /*0028*/ 	.byte	0x04, 0x17
        /*002a*/ 	.short	(.L_13 - .L_12)
.L_12:
        /*002c*/ 	.word	0x00000000
        /*0030*/ 	.short	0x0003
        /*0032*/ 	.short	0x0010
        /*0034*/ 	.byte	0x00, 0xf5, 0x21, 0x00


	//----- nvinfo : EIATTR_KPARAM_INFO
	.align		4
.L_13:
        /*0038*/ 	.byte	0x04, 0x17
        /*003a*/ 	.short	(.L_15 - .L_14)
.L_14:
        /*003c*/ 	.word	0x00000000
        /*0040*/ 	.short	0x0002
        /*0042*/ 	.short	0x0008
        /*0044*/ 	.byte	0x00, 0xf0, 0x11, 0x00


	//----- nvinfo : EIATTR_KPARAM_INFO
	.align		4
.L_15:
        /*0048*/ 	.byte	0x04, 0x17
        /*004a*/ 	.short	(.L_17 - .L_16)
.L_16:
        /*004c*/ 	.word	0x00000000
        /*0050*/ 	.short	0x0001
        /*0052*/ 	.short	0x0004
        /*0054*/ 	.byte	0x00, 0xf0, 0x11, 0x00


	//----- nvinfo : EIATTR_KPARAM_INFO
	.align		4
.L_17:
        /*0058*/ 	.byte	0x04, 0x17
        /*005a*/ 	.short	(.L_19 - .L_18)
.L_18:
        /*005c*/ 	.word	0x00000000
        /*0060*/ 	.short	0x0000
        /*0062*/ 	.short	0x0000
        /*0064*/ 	.byte	0x00, 0xf0, 0x11, 0x00


	//----- nvinfo : EIATTR_SPARSE_MMA_MASK
	.align		4
.L_19:
        /*0068*/ 	.byte	0x03, 0x50
        /*006a*/ 	.short	0x0000


	//----- nvinfo : EIATTR_MAXREG_COUNT
	.align		4
        /*006c*/ 	.byte	0x03, 0x1b
        /*006e*/ 	.short	0x00ff


	//----- nvinfo : EIATTR_NUM_BARRIERS
	.align		4
        /*0070*/ 	.byte	0x02, 0x4c
        /*0072*/ 	.byte	0x01
	.zero		1


	//----- nvinfo : EIATTR_MERCURY_ISA_VERSION
	.align		4
        /*0074*/ 	.byte	0x03, 0x5f
        /*0076*/ 	.short	0x0101


	//----- nvinfo : EIATTR_VRC_CTA_INIT_COUNT
	.align		4
        /*0078*/ 	.byte	0x02, 0x4a
	.zero		1
	.zero		1


	//----- nvinfo : EIATTR_EXIT_INSTR_OFFSETS
	.align		4
        /*007c*/ 	.byte	0x04, 0x1c
        /*007e*/ 	.short	(.L_21 - .L_20)


	//   ....[0]....
.L_20:
        /*0080*/ 	.word	0x000005e0


	//   ....[1]....
        /*0084*/ 	.word	0x00000630


	//----- nvinfo : EIATTR_CBANK_PARAM_SIZE
	.align		4
.L_21:
        /*0088*/ 	.byte	0x03, 0x19
        /*008a*/ 	.short	0x0028


	//----- nvinfo : EIATTR_PARAM_CBANK
	.align		4
        /*008c*/ 	.byte	0x04, 0x0a
        /*008e*/ 	.short	(.L_23 - .L_22)
	.align		4
.L_22:
        /*0090*/ 	.word	index@(.nv.constant0._Z7mysgemmiiiPKfS0_Pf)
        /*0094*/ 	.short	0x0380
        /*0096*/ 	.short	0x0028


	//----- nvinfo : EIATTR_SW_WAR
	.align		4
.L_23:
        /*0098*/ 	.byte	0x04, 0x36
        /*009a*/ 	.short	(.L_25 - .L_24)
.L_24:
        /*009c*/ 	.word	0x00000008
.L_25:


//--------------------- .nv.callgraph             --------------------------
	.section	.nv.callgraph,"",@"SHT_CUDA_CALLGRAPH"
	.align	4
	.sectionentsize	8
	.align		4
        /*0000*/ 	.word	0x00000000
	.align		4
        /*0004*/ 	.word	0xffffffff
	.align		4
        /*0008*/ 	.word	0x00000000
	.align		4
        /*000c*/ 	.word	0xfffffffe
	.align		4
        /*0010*/ 	.word	0x00000000
	.align		4
        /*0014*/ 	.word	0xfffffffd
	.align		4
        /*0018*/ 	.word	0x00000000
	.align		4
        /*001c*/ 	.word	0xfffffffc


//--------------------- .text._Z7mysgemmiiiPKfS0_Pf --------------------------
	.section	.text._Z7mysgemmiiiPKfS0_Pf,"ax",@progbits
	.align	128
        .global         _Z7mysgemmiiiPKfS0_Pf
        .type           _Z7mysgemmiiiPKfS0_Pf,@function
        .size           _Z7mysgemmiiiPKfS0_Pf,(.L_x_3 - _Z7mysgemmiiiPKfS0_Pf)
        .other          _Z7mysgemmiiiPKfS0_Pf,@"STO_CUDA_ENTRY STV_DEFAULT"
_Z7mysgemmiiiPKfS0_Pf:
.text._Z7mysgemmiiiPKfS0_Pf:
[----:B------:R-:W-:Y:S01]  /*0000*/  LDC R1, c[0x0][0x37c] ;  /* 0x0000df00ff017b82 */ /* 0x000fe20000000800 */
[----:B------:R-:W0:Y:S01]  /*0010*/  S2R R2, SR_CTAID.Y ;  /* 0x0000000000027919 */ /* 0x000e220000002600 */
[----:B------:R-:W1:Y:S01]  /*0020*/  LDCU UR10, c[0x0][0x388] ;  /* 0x00007100ff0a77ac */ /* 0x000e620008000800 */
[----:B------:R-:W-:Y:S01]  /*0030*/  HFMA2 R21, -RZ, RZ, 0, 0 ;  /* 0x00000000ff157431 */ /* 0x000fe200000001ff */
[----:B------:R-:W0:Y:S01]  /*0040*/  S2R R0, SR_TID.Y ;  /* 0x0000000000007919 */ /* 0x000e220000002200 */
[----:B------:R-:W2:Y:S01]  /*0050*/  LDCU.64 UR8, c[0x0][0x358] ;  /* 0x00006b00ff0877ac */ /* 0x000ea20008000a00 */
[----:B------:R-:W3:Y:S01]  /*0060*/  S2R R4, SR_CTAID.X ;  /* 0x0000000000047919 */ /* 0x000ee20000002500 */
[----:B------:R-:W3:Y:S01]  /*0070*/  S2R R13, SR_TID.X ;  /* 0x00000000000d7919 */ /* 0x000ee20000002100 */
[----:B-1----:R-:W-:Y:S01]  /*0080*/  UISETP.GE.AND UP0, UPT, UR10, 0x1, UPT ;  /* 0x000000010a00788c */ /* 0x002fe2000bf06270 */
[----:B0-----:R-:W-:Y:S02]  /*0090*/  LEA R2, R2, R0, 0x4 ;  /* 0x0000000002027211 */ /* 0x001fe400078e20ff */
[----:B---3--:R-:W-:-:S06]  /*00a0*/  LEA R3, R4, R13, 0x4 ;  /* 0x0000000d04037211 */ /* 0x008fcc00078e20ff */
[----:B--2---:R-:W-:Y:S05]  /*00b0*/  BRA.U !UP0, `(.L_x_0) ;  /* 0x00000005083c7547 */ /* 0x004fea000b800000 */
[----:B------:R-:W0:Y:S01]  /*00c0*/  S2UR UR7, SR_CgaCtaId ;  /* 0x00000000000779c3 */ /* 0x000e220000008800 */
[----:B------:R-:W1:Y:S01]  /*00d0*/  LDCU UR11, c[0x0][0x384] ;  /* 0x00007080ff0b77ac */ /* 0x000e620008000800 */
[----:B------:R-:W-:Y:S01]  /*00e0*/  MOV R21, RZ ;  /* 0x000000ff00157202 */ /* 0x000fe20000000f00 */
[----:B------:R-:W-:Y:S01]  /*00f0*/  IMAD R12, R2, UR10, R13 ;  /* 0x0000000a020c7c24 */ /* 0x000fe2000f8e020d */
[----:B------:R-:W-:Y:S01]  /*0100*/  UMOV UR5, 0x400 ;  /* 0x0000040000057882 */ /* 0x000fe20000000000 */
[----:B------:R-:W-:-:S03]  /*0110*/  UIADD3 UR4, UPT, UPT, UR10, 0xf, URZ ;  /* 0x0000000f0a047890 */ /* 0x000fc6000fffe0ff */
[----:B------:R-:W2:Y:S01]  /*0120*/  LDC R14, c[0x0][0x384] ;  /* 0x0000e100ff0e7b82 */ /* 0x000ea20000000800 */
[----:B------:R-:W-:Y:S02]  /*0130*/  UIADD3 UR6, UPT, UPT, UR5, 0x400, URZ ;  /* 0x0000040005067890 */ /* 0x000fe4000fffe0ff */
[----:B------:R-:W-:Y:S01]  /*0140*/  USHF.R.U32.HI UR4, URZ, 0x4, UR4 ;  /* 0x00000004ff047899 */ /* 0x000fe20008011604 */
[----:B------:R-:W3:Y:S01]  /*0150*/  LDCU UR13, c[0x0][0x388] ;  /* 0x00007100ff0d77ac */ /* 0x000ee20008000800 */
[----:B------:R-:W4:Y:S01]  /*0160*/  LDCU UR12, c[0x0][0x380] ;  /* 0x00007000ff0c77ac */ /* 0x000f220008000800 */
[----:B-1----:R-:W-:Y:S01]  /*0170*/  IMAD R19, R0, UR11, R13 ;  /* 0x0000000b00137c24 */ /* 0x002fe2000f8e020d */
[----:B------:R-:W-:Y:S02]  /*0180*/  UIADD3 UR4, UPT, UPT, -UR4, URZ, URZ ;  /* 0x000000ff04047290 */ /* 0x000fe4000fffe1ff */
[----:B0-----:R-:W-:Y:S02]  /*0190*/  ULEA UR5, UR7, UR5, 0x18 ;  /* 0x0000000507057291 */ /* 0x001fe4000f8ec0ff */
[----:B------:R-:W-:Y:S01]  /*01a0*/  LEA R19, R4, R19, 0x4 ;  /* 0x0000001304137211 */ /* 0x000fe200078e20ff */
[----:B------:R-:W-:-:S03]  /*01b0*/  ULEA UR6, UR7, UR6, 0x18 ;  /* 0x0000000607067291 */ /* 0x000fc6000f8ec0ff */
[----:B------:R-:W-:-:S03]  /*01c0*/  LEA R16, R0, UR5, 0x6 ;  /* 0x0000000500107c11 */ /* 0x000fc6000f8e30ff */
[C---:B------:R-:W-:Y:S02]  /*01d0*/  LEA R17, R13.reuse, UR6, 0x2 ;  /* 0x000000060d117c11 */ /* 0x040fe4000f8e10ff */
[----:B------:R-:W-:Y:S02]  /*01e0*/  LEA R18, R13, R16, 0x2 ;  /* 0x000000100d127211 */ /* 0x000fe400078e10ff */
[----:B---34-:R-:W-:-:S07]  /*01f0*/  LEA R15, R0, R17, 0x6 ;  /* 0x00000011000f7211 */ /* 0x018fce00078e30ff */
.L_x_1:
[----:B------:R-:W-:Y:S01]  /*0200*/  ISETP.GE.U32.AND P1, PT, R13, UR13, PT ;  /* 0x0000000d0d007c0c */ /* 0x000fe2000bf26070 */
[----:B------:R-:W-:Y:S01]  /*0210*/  HFMA2 R22, -RZ, RZ, 0, 0 ;  /* 0x00000000ff167431 */ /* 0x000fe200000001ff */
[----:B------:R-:W-:Y:S02]  /*0220*/  ISETP.GE.U32.AND P0, PT, R0, UR13, PT ;  /* 0x0000000d00007c0c */ /* 0x000fe4000bf06070 */
[----:B------:R-:W-:Y:S02]  /*0230*/  ISETP.GE.OR P1, PT, R2, UR12, P1 ;  /* 0x0000000c02007c0c */ /* 0x000fe40008f26670 */
[----:B--2---:R-:W-:Y:S02]  /*0240*/  ISETP.GE.OR P0, PT, R3, R14, P0 ;  /* 0x0000000e0300720c */ /* 0x004fe40000706670 */
[----:B------:R-:W-:-:S09]  /*0250*/  MOV R29, RZ ;  /* 0x000000ff001d7202 */ /* 0x000fd20000000f00 */
[----:B------:R-:W0:Y:S08]  /*0260*/  @!P1 LDC.64 R6, c[0x0][0x390] ;  /* 0x0000e400ff069b82 */ /* 0x000e300000000a00 */
[----:B------:R-:W1:Y:S01]  /*0270*/  @!P0 LDC.64 R4, c[0x0][0x398] ;  /* 0x0000e600ff048b82 */ /* 0x000e620000000a00 */
[----:B0-----:R-:W-:-:S05]  /*0280*/  @!P1 IMAD.WIDE.U32 R6, R12, 0x4, R6 ;  /* 0x000000040c069825 */ /* 0x001fca00078e0006 */
[----:B------:R-:W2:Y:S01]  /*0290*/  @!P1 LDG.E R29, desc[UR8][R6.64] ;  /* 0x00000008061d9981 */ /* 0x000ea2000c1e1900 */
[----:B-1----:R-:W-:-:S05]  /*02a0*/  @!P0 IMAD.WIDE.U32 R24, R19, 0x4, R4 ;  /* 0x0000000413188825 */ /* 0x002fca00078e0004 */
[----:B------:R-:W3:Y:S01]  /*02b0*/  @!P0 LDG.E R22, desc[UR8][R24.64] ;  /* 0x0000000818168981 */ /* 0x000ee2000c1e1900 */
[----:B------:R-:W-:-:S04]  /*02c0*/  UIADD3 UR4, UPT, UPT, UR4, 0x1, URZ ;  /* 0x0000000104047890 */ /* 0x000fc8000fffe0ff */
[----:B------:R-:W-:Y:S01]  /*02d0*/  UISETP.NE.AND UP0, UPT, UR4, URZ, UPT ;  /* 0x000000ff0400728c */ /* 0x000fe2000bf05270 */
[----:B------:R-:W-:Y:S02]  /*02e0*/  IADD3 R0, PT, PT, R0, 0x10, RZ ;  /* 0x0000001000007810 */ /* 0x000fe40007ffe0ff */
[----:B------:R-:W-:Y:S02]  /*02f0*/  IADD3 R13, PT, PT, R13, 0x10, RZ ;  /* 0x000000100d0d7810 */ /* 0x000fe40007ffe0ff */
[----:B------:R-:W-:Y:S02]  /*0300*/  IADD3 R12, PT, PT, R12, 0x10, RZ ;  /* 0x000000100c0c7810 */ /* 0x000fe40007ffe0ff */
[----:B------:R-:W-:Y:S01]  /*0310*/  LEA R19, R14, R19, 0x4 ;  /* 0x000000130e137211 */ /* 0x000fe200078e20ff */
[----:B--2---:R-:W-:Y:S04]  /*0320*/  STS [R18], R29 ;  /* 0x0000001d12007388 */ /* 0x004fe80000000800 */
[----:B---3--:R-:W-:Y:S01]  /*0330*/  STS [R15], R22 ;  /* 0x000000160f007388 */ /* 0x008fe20000000800 */
[----:B------:R-:W-:Y:S06]  /*0340*/  BAR.SYNC.DEFER_BLOCKING 0x0 ;  /* 0x0000000000007b1d */ /* 0x000fec0000010000 */
[----:B------:R-:W-:Y:S04]  /*0350*/  LDS R28, [R17] ;  /* 0x00000000111c7984 */ /* 0x000fe80000000800 */
[----:B------:R-:W0:Y:S04]  /*0360*/  LDS.128 R8, [R16] ;  /* 0x0000000010087984 */ /* 0x000e280000000c00 */
[----:B------:R-:W1:Y:S04]  /*0370*/  LDS R29, [R17+0x40] ;  /* 0x00004000111d7984 */ /* 0x000e680000000800 */
[----:B------:R-:W2:Y:S04]  /*0380*/  LDS R27, [R17+0x80] ;  /* 0x00008000111b7984 */ /* 0x000ea80000000800 */
[----:B------:R-:W3:Y:S04]  /*0390*/  LDS R26, [R17+0xc0] ;  /* 0x0000c000111a7984 */ /* 0x000ee80000000800 */
[----:B------:R-:W-:Y:S04]  /*03a0*/  LDS R23, [R17+0x100] ;  /* 0x0001000011177984 */ /* 0x000fe80000000800 */
[----:B------:R-:W4:Y:S04]  /*03b0*/  LDS.128 R4, [R16+0x10] ;  /* 0x0000100010047984 */ /* 0x000f280000000c00 */
[----:B------:R-:W5:Y:S04]  /*03c0*/  LDS R20, [R17+0x140] ;  /* 0x0001400011147984 */ /* 0x000f680000000800 */
[----:B------:R-:W5:Y:S04]  /*03d0*/  LDS R25, [R17+0x180] ;  /* 0x0001800011197984 */ /* 0x000f680000000800 */
[----:B------:R-:W5:Y:S04]  /*03e0*/  LDS R22, [R17+0x1c0] ;  /* 0x0001c00011167984 */ /* 0x000f680000000800 */
[----:B------:R-:W-:Y:S01]  /*03f0*/  LDS R24, [R17+0x240] ;  /* 0x0002400011187984 */ /* 0x000fe20000000800 */
[----:B0-----:R-:W-:-:S03]  /*0400*/  FFMA R8, R8, R28, R21 ;  /* 0x0000001c08087223 */ /* 0x001fc60000000015 */
[----:B------:R-:W-:Y:S01]  /*0410*/  LDS R21, [R17+0x200] ;  /* 0x0002000011157984 */ /* 0x000fe20000000800 */
[----:B-1----:R-:W-:-:S04]  /*0420*/  FFMA R8, R29, R9, R8 ;  /* 0x000000091d087223 */ /* 0x002fc80000000008 */
[----:B--2---:R-:W-:-:S04]  /*0430*/  FFMA R27, R27, R10, R8 ;  /* 0x0000000a1b1b7223 */ /* 0x004fc80000000008 */
[----:B---3--:R-:W-:Y:S02]  /*0440*/  FFMA R27, R26, R11, R27 ;  /* 0x0000000b1a1b7223 */ /* 0x008fe4000000001b */
[----:B------:R-:W0:Y:S02]  /*0450*/  LDS.128 R8, [R16+0x20] ;  /* 0x0000200010087984 */ /* 0x000e240000000c00 */
[----:B----4-:R-:W-:-:S04]  /*0460*/  FFMA R23, R4, R23, R27 ;  /* 0x0000001704177223 */ /* 0x010fc8000000001b */
[----:B-----5:R-:W-:Y:S02]  /*0470*/  FFMA R20, R20, R5, R23 ;  /* 0x0000000514147223 */ /* 0x020fe40000000017 */
[----:B------:R-:W1:Y:S02]  /*0480*/  LDS R23, [R17+0x280] ;  /* 0x0002800011177984 */ /* 0x000e640000000800 */
[----:B------:R-:W-:Y:S02]  /*0490*/  FFMA R25, R25, R6, R20 ;  /* 0x0000000619197223 */ /* 0x000fe40000000014 */
[----:B------:R-:W2:Y:S02]  /*04a0*/  LDS R20, [R17+0x2c0] ;  /* 0x0002c00011147984 */ /* 0x000ea40000000800 */
[----:B------:R-:W-:Y:S02]  /*04b0*/  FFMA R27, R22, R7, R25 ;  /* 0x00000007161b7223 */ /* 0x000fe40000000019 */
[----:B------:R-:W-:Y:S04]  /*04c0*/  LDS R25, [R17+0x300] ;  /* 0x0003000011197984 */ /* 0x000fe80000000800 */
[----:B------:R-:W3:Y:S04]  /*04d0*/  LDS.128 R4, [R16+0x30] ;  /* 0x0000300010047984 */ /* 0x000ee80000000c00 */
[----:B------:R-:W4:Y:S01]  /*04e0*/  LDS R22, [R17+0x340] ;  /* 0x0003400011167984 */ /* 0x000f220000000800 */
[----:B0-----:R-:W-:-:S03]  /*04f0*/  FFMA R27, R8, R21, R27 ;  /* 0x00000015081b7223 */ /* 0x001fc6000000001b */
[----:B------:R-:W0:Y:S04]  /*0500*/  LDS R21, [R17+0x380] ;  /* 0x0003800011157984 */ /* 0x000e280000000800 */
[----:B------:R-:W5:Y:S01]  /*0510*/  LDS R8, [R17+0x3c0] ;  /* 0x0003c00011087984 */ /* 0x000f620000000800 */
[----:B------:R-:W-:-:S04]  /*0520*/  FFMA R24, R24, R9, R27 ;  /* 0x0000000918187223 */ /* 0x000fc8000000001b */
[----:B-1----:R-:W-:-:S04]  /*0530*/  FFMA R23, R23, R10, R24 ;  /* 0x0000000a17177223 */ /* 0x002fc80000000018 */
[----:B--2---:R-:W-:-:S04]  /*0540*/  FFMA R11, R20, R11, R23 ;  /* 0x0000000b140b7223 */ /* 0x004fc80000000017 */
[----:B---3--:R-:W-:-:S04]  /*0550*/  FFMA R11, R4, R25, R11 ;  /* 0x00000019040b7223 */ /* 0x008fc8000000000b */
[----:B----4-:R-:W-:-:S04]  /*0560*/  FFMA R22, R22, R5, R11 ;  /* 0x0000000516167223 */ /* 0x010fc8000000000b */
[----:B0-----:R-:W-:-:S04]  /*0570*/  FFMA R21, R21, R6, R22 ;  /* 0x0000000615157223 */ /* 0x001fc80000000016 */
[----:B-----5:R-:W-:Y:S01]  /*0580*/  FFMA R21, R8, R7, R21 ;  /* 0x0000000708157223 */ /* 0x020fe20000000015 */
[----:B------:R-:W-:Y:S06]  /*0590*/  BAR.SYNC.DEFER_BLOCKING 0x0 ;  /* 0x0000000000007b1d */ /* 0x000fec0000010000 */
[----:B------:R-:W-:Y:S05]  /*05a0*/  BRA.U UP0, `(.L_x_1) ;  /* 0xfffffffd00147547 */ /* 0x000fea000b83ffff */
.L_x_0:
[----:B------:R-:W0:Y:S02]  /*05b0*/  LDCU.64 UR4, c[0x0][0x380] ;  /* 0x00007000ff0477ac */ /* 0x000e240008000a00 */
[----:B0-----:R-:W-:-:S04]  /*05c0*/  ISETP.GE.AND P0, PT, R3, UR5, PT ;  /* 0x0000000503007c0c */ /* 0x001fc8000bf06270 */
[----:B------:R-:W-:-:S13]  /*05d0*/  ISETP.GE.OR P0, PT, R2, UR4, P0 ;  /* 0x0000000402007c0c */ /* 0x000fda0008706670 */
[----:B------:R-:W-:Y:S05]  /*05e0*/  @P0 EXIT ;  /* 0x000000000000094d */ /* 0x000fea0003800000 */
[----:B------:R-:W0:Y:S01]  /*05f0*/  LDC.64 R4, c[0x0][0x3a0] ;  /* 0x0000e800ff047b82 */ /* 0x000e220000000a00 */
[----:B------:R-:W-:-:S04]  /*0600*/  IMAD R3, R2, UR5, R3 ;  /* 0x0000000502037c24 */ /* 0x000fc8000f8e0203 */
[----:B0-----:R-:W-:-:S05]  /*0610*/  IMAD.WIDE R2, R3, 0x4, R4 ;  /* 0x0000000403027825 */ /* 0x001fca00078e0204 */
[----:B------:R-:W-:Y:S01]  /*0620*/  STG.E desc[UR8][R2.64], R21 ;  /* 0x0000001502007986 */ /* 0x000fe2000c101908 */
[----:B------:R-:W-:Y:S05]  /*0630*/  EXIT ;  /* 0x000000000000794d */ /* 0x000fea0003800000 */
.L_x_2:
[----:B------:R-:W-:-:S00]  /*0640*/  BRA `(.L_x_2) ;  /* 0xfffffffc00fc7947 */ /* 0x000fc0000383ffff */
[----:B------:R-:W-:-:S00]  /*0650*/  NOP ;  /* 0x0000000000007918 */ /* 0x000fc00000000000 */
        /* <DEDUP_REMOVED lines=10> */
.L_x_3:


//--------------------- .nv.shared._Z7mysgemmiiiPKfS0_Pf --------------------------
	.section	.nv.shared._Z7mysgemmiiiPKfS0_Pf,"aw",@nobits
	.sectionflags	@""
	.align	4
.nv.shared._Z7mysgemmiiiPKfS0_Pf:
	.zero		3072


//--------------------- .nv.shared.reserved.0     --------------------------
	.section	.nv.shared.reserved.0,"aw",@nobits
	.weak		__nv_reservedSMEM_offset_0_alias
	.size		__nv_reservedSMEM_offset_0_alias, 0, 64
	.other		__nv_reservedSMEM_offset_0_alias,@"STO_CUDA_RESERVED_SHARED STV_DEFAULT"
__nv_reservedSMEM_offset_0_alias:
	.zero		0
	.zero		64


//--------------------- .nv.constant0._Z7mysgemmiiiPKfS0_Pf --------------------------
	.section	.nv.constant0._Z7mysgemmiiiPKfS0_Pf,"a",@progbits
	.sectionflags	@""
	.align	4
.nv.constant0._Z7mysgemmiiiPKfS0_Pf:
	.zero		936


//--------------------- SYMBOLS --------------------------

	.type		.nv.reservedSmem.offset0,@object
	.size		.nv.reservedSmem.offset0,0x4
	.type		.nv.reservedSmem.cap,@object
	.size		.nv.reservedSmem.cap,0x4
